	.headerflags	@"EF_CUDA_TEXMODE_UNIFIED EF_CUDA_64BIT_ADDRESS EF_CUDA_ACCELERATORS EF_CUDA_SM90 EF_CUDA_VIRTUAL_SM(EF_CUDA_SM90)"
	.elftype	@"ET_EXEC"


//--------------------- .nv.info                  --------------------------
	.section	.nv.info,"",@"SHT_CUDA_INFO"
	.align	4


	//----- nvinfo : EIATTR_REGCOUNT
	.align		4
        /*0000*/ 	.byte	0x04, 0x2f
        /*0002*/ 	.short	(.L_3 - .L_2)
	.align		4
.L_2:
        /*0004*/ 	.word	index@(triton_poi_fused__native_batch_norm_legit_no_training_relu_3)
        /*0008*/ 	.word	0x00000010


	//----- nvinfo : EIATTR_MIN_STACK_SIZE
	.align		4
.L_3:
        /*000c*/ 	.byte	0x04, 0x12
        /*000e*/ 	.short	(.L_5 - .L_4)
	.align		4
.L_4:
        /*0010*/ 	.word	index@(triton_poi_fused__native_batch_norm_legit_no_training_relu_3)
        /*0014*/ 	.word	0x00000000


	//----- nvinfo : EIATTR_FRAME_SIZE
	.align		4
.L_5:
        /*0018*/ 	.byte	0x04, 0x11
        /*001a*/ 	.short	(.L_7 - .L_6)
	.align		4
.L_6:
        /*001c*/ 	.word	index@(triton_poi_fused__native_batch_norm_legit_no_training_relu_3)
        /*0020*/ 	.word	0x00000000


	//----- nvinfo : EIATTR_MIN_STACK_SIZE
	.align		4
.L_7:
        /*0024*/ 	.byte	0x04, 0x12
        /*0026*/ 	.short	(.L_9 - .L_8)
	.align		4
.L_8:
        /*0028*/ 	.word	index@(triton_poi_fused__native_batch_norm_legit_no_training_relu_3)
        /*002c*/ 	.word	0x00000000
.L_9:


//--------------------- .nv.info.triton_poi_fused__native_batch_norm_legit_no_training_relu_3 --------------------------
	.section	.nv.info.triton_poi_fused__native_batch_norm_legit_no_training_relu_3,"",@"SHT_CUDA_INFO"
	.sectionflags	@""
	.align	4


	//----- nvinfo : EIATTR_CUDA_API_VERSION
	.align		4
        /*0000*/ 	.byte	0x04, 0x37
        /*0002*/ 	.short	(.L_11 - .L_10)
.L_10:
        /*0004*/ 	.word	0x0000007c


	//----- nvinfo : EIATTR_KPARAM_INFO
	.align		4
.L_11:
        /*0008*/ 	.byte	0x04, 0x17
        /*000a*/ 	.short	(.L_13 - .L_12)
.L_12:
        /*000c*/ 	.word	0x00000000
        /*0010*/ 	.short	0x0006
        /*0012*/ 	.short	0x0030
        /*0014*/ 	.byte	0x00, 0xf0, 0x11, 0x00


	//----- nvinfo : EIATTR_KPARAM_INFO
	.align		4
.L_13:
        /*0018*/ 	.byte	0x04, 0x17
        /*001a*/ 	.short	(.L_15 - .L_14)
.L_14:
        /*001c*/ 	.word	0x00000000
        /*0020*/ 	.short	0x0005
        /*0022*/ 	.short	0x0028
        /*0024*/ 	.byte	0x00, 0xf4, 0x21, 0x00


	//----- nvinfo : EIATTR_KPARAM_INFO
	.align		4
.L_15:
        /*0028*/ 	.byte	0x04, 0x17
        /*002a*/ 	.short	(.L_17 - .L_16)
.L_16:
        /*002c*/ 	.word	0x00000000
        /*0030*/ 	.short	0x0004
        /*0032*/ 	.short	0x0020
        /*0034*/ 	.byte	0x00, 0xf4, 0x21, 0x00


	//----- nvinfo : EIATTR_KPARAM_INFO
	.align		4
.L_17:
        /*0038*/ 	.byte	0x04, 0x17
        /*003a*/ 	.short	(.L_19 - .L_18)
.L_18:
        /*003c*/ 	.word	0x00000000
        /*0040*/ 	.short	0x0003
        /*0042*/ 	.short	0x0018
        /*0044*/ 	.byte	0x00, 0xf4, 0x21, 0x00


	//----- nvinfo : EIATTR_KPARAM_INFO
	.align		4
.L_19:
        /*0048*/ 	.byte	0x04, 0x17
        /*004a*/ 	.short	(.L_21 - .L_20)
.L_20:
        /*004c*/ 	.word	0x00000000
        /*0050*/ 	.short	0x0002
        /*0052*/ 	.short	0x0010
        /*0054*/ 	.byte	0x00, 0xf4, 0x21, 0x00


	//----- nvinfo : EIATTR_KPARAM_INFO
	.align		4
.L_21:
        /*0058*/ 	.byte	0x04, 0x17
        /*005a*/ 	.short	(.L_23 - .L_22)
.L_22:
        /*005c*/ 	.word	0x00000000
        /*0060*/ 	.short	0x0001
        /*0062*/ 	.short	0x0008
        /*0064*/ 	.byte	0x00, 0xf4, 0x21, 0x00


	//----- nvinfo : EIATTR_KPARAM_INFO
	.align		4
.L_23:
        /*0068*/ 	.byte	0x04, 0x17
        /*006a*/ 	.short	(.L_25 - .L_24)
.L_24:
        /*006c*/ 	.word	0x00000000
        /*0070*/ 	.short	0x0000
        /*0072*/ 	.short	0x0000
        /*0074*/ 	.byte	0x00, 0xf4, 0x21, 0x00


	//----- nvinfo : EIATTR_SPARSE_MMA_MASK
	.align		4
.L_25:
        /*0078*/ 	.byte	0x03, 0x50
        /*007a*/ 	.short	0x0000


	//----- nvinfo : EIATTR_MAXREG_COUNT
	.align		4
        /*007c*/ 	.byte	0x03, 0x1b
        /*007e*/ 	.short	0x00ff


	//----- nvinfo : EIATTR_EXIT_INSTR_OFFSETS
	.align		4
        /*0080*/ 	.byte	0x04, 0x1c
        /*0082*/ 	.short	(.L_27 - .L_26)


	//   ....[0]....
.L_26:
        /*0084*/ 	.word	0x00000250


	//   ....[1]....
        /*0088*/ 	.word	0x00000270


	//----- nvinfo : EIATTR_REQNTID
	.align		4
.L_27:
        /*008c*/ 	.byte	0x04, 0x10
        /*008e*/ 	.short	(.L_29 - .L_28)
.L_28:
        /*0090*/ 	.word	0x00000080
        /*0094*/ 	.word	0x00000001
        /*0098*/ 	.word	0x00000001


	//----- nvinfo : EIATTR_CBANK_PARAM_SIZE
	.align		4
.L_29:
        /*009c*/ 	.byte	0x03, 0x19
        /*009e*/ 	.short	0x0034


	//----- nvinfo : EIATTR_PARAM_CBANK
	.align		4
        /*00a0*/ 	.byte	0x04, 0x0a
        /*00a2*/ 	.short	(.L_31 - .L_30)
	.align		4
.L_30:
        /*00a4*/ 	.word	index@(.nv.constant0.triton_poi_fused__native_batch_norm_legit_no_training_relu_3)
        /*00a8*/ 	.short	0x0210
        /*00aa*/ 	.short	0x0034


	//----- nvinfo : EIATTR_SW_WAR
	.align		4
.L_31:
        /*00ac*/ 	.byte	0x04, 0x36
        /*00ae*/ 	.short	(.L_33 - .L_32)
.L_32:
        /*00b0*/ 	.word	0x00000008
.L_33:


//--------------------- .nv.callgraph             --------------------------
	.section	.nv.callgraph,"",@"SHT_CUDA_CALLGRAPH"
	.align	4
	.sectionentsize	8
	.align		4
        /*0000*/ 	.word	0x00000000
	.align		4
        /*0004*/ 	.word	0xffffffff
	.align		4
        /*0008*/ 	.word	0x00000000
	.align		4
        /*000c*/ 	.word	0xfffffffe
	.align		4
        /*0010*/ 	.word	0x00000000
	.align		4
        /*0014*/ 	.word	0xfffffffd
	.align		4
        /*0018*/ 	.word	0x00000000
	.align		4
        /*001c*/ 	.word	0xfffffffc


//--------------------- .nv.constant4             --------------------------
	.section	.nv.constant4,"a",@progbits
	.align	8
	.align		8
.nv.constant4:
        /*0000*/ 	.dword	_$_str
	.align		8
        /*0008*/ 	.dword	_$_str_$_2


//--------------------- .text.triton_poi_fused__native_batch_norm_legit_no_training_relu_3 --------------------------
	.section	.text.triton_poi_fused__native_batch_norm_legit_no_training_relu_3,"ax",@progbits
	.align	128
        .global         triton_poi_fused__native_batch_norm_legit_no_training_relu_3
        .type           triton_poi_fused__native_batch_norm_legit_no_training_relu_3,@function
        .size           triton_poi_fused__native_batch_norm_legit_no_training_relu_3,(.L_x_1 - triton_poi_fused__native_batch_norm_legit_no_training_relu_3)
        .other          triton_poi_fused__native_batch_norm_legit_no_training_relu_3,@"STO_CUDA_ENTRY STV_DEFAULT"
triton_poi_fused__native_batch_norm_legit_no_training_relu_3:
.text.triton_poi_fused__native_batch_norm_legit_no_training_relu_3:
[----:B------:R-:W0:Y:S08]  /*0000*/  LDC R1, c[0x0][0x28] ;  /* 0x00000a00ff017b82 */ /* 0x000e300000000800 */
[----:B------:R-:W1:Y:S01]  /*0010*/  LDC.64 R6, c[0x0][0x220] ;  /* 0x00008800ff067b82 */ /* 0x000e620000000a00 */
[----:B------:R-:W-:Y:S01]  /*0020*/  ULDC.64 UR4, c[0x0][0x208] ;  /* 0x0000820000047ab9 */ /* 0x000fe20000000a00 */
[----:B------:R-:W2:Y:S01]  /*0030*/  S2R R0, SR_TID.X ;  /* 0x0000000000007919 */ /* 0x000ea20000002100 */
[----:B------:R-:W3:Y:S05]  /*0040*/  S2R R13, SR_CTAID.X ;  /* 0x00000000000d7919 */ /* 0x000eea0000002500 */
[----:B------:R-:W4:Y:S01]  /*0050*/  LDC.64 R2, c[0x0][0x210] ;  /* 0x00008400ff027b82 */ /* 0x000f220000000a00 */
[----:B-1----:R-:W5:Y:S07]  /*0060*/  LDG.E R6, desc[UR4][R6.64] ;  /* 0x0000000406067981 */ /* 0x002f6e000c1e1900 */
[----:B------:R-:W1:Y:S08]  /*0070*/  LDC.64 R4, c[0x0][0x218] ;  /* 0x00008600ff047b82 */ /* 0x000e700000000a00 */
[----:B------:R-:W1:Y:S01]  /*0080*/  LDC.64 R8, c[0x0][0x228] ;  /* 0x00008a00ff087b82 */ /* 0x000e620000000a00 */
[----:B--2---:R-:W-:-:S04]  /*0090*/  LOP3.LUT R0, R0, 0x7f, RZ, 0xc0, !PT ;  /* 0x0000007f00007812 */ /* 0x004fc800078ec0ff */
[----:B---3--:R-:W-:Y:S01]  /*00a0*/  LEA R13, R13, R0, 0x7 ;  /* 0x000000000d0d7211 */ /* 0x008fe200078e38ff */
[----:B------:R-:W-:Y:S02]  /*00b0*/  HFMA2.MMA R0, -RZ, RZ, 0, 0 ;  /* 0x00000000ff007435 */ /* 0x000fe400000001ff */
[----:B------:R-:W2:Y:S01]  /*00c0*/  LDC.64 R10, c[0x0][0x230] ;  /* 0x00008c00ff0a7b82 */ /* 0x000ea20000000a00 */
[C---:B------:R-:W-:Y:S01]  /*00d0*/  ISETP.GE.AND P0, PT, R13.reuse, 0x400, PT ;  /* 0x000004000d00780c */ /* 0x040fe20003f06270 */
[----:B----4-:R-:W-:Y:S01]  /*00e0*/  IMAD.WIDE R2, R13, 0x4, R2 ;  /* 0x000000040d027825 */ /* 0x010fe200078e0202 */
[----:B-1----:R-:W3:Y:S11]  /*00f0*/  LDG.E R5, desc[UR4][R4.64] ;  /* 0x0000000404057981 */ /* 0x002ef6000c1e1900 */
[----:B------:R1:W3:Y:S04]  /*0100*/  @!P0 LDG.E R0, desc[UR4][R2.64] ;  /* 0x0000000402008981 */ /* 0x0002e8000c1e1900 */
[----:B0-----:R-:W4:Y:S04]  /*0110*/  LDG.E R8, desc[UR4][R8.64] ;  /* 0x0000000408087981 */ /* 0x001f28000c1e1900 */
[----:B--2---:R-:W4:Y:S01]  /*0120*/  LDG.E R11, desc[UR4][R10.64] ;  /* 0x000000040a0b7981 */ /* 0x004f22000c1e1900 */
[----:B-1----:R-:W-:Y:S01]  /*0130*/  MOV R2, 0x3e800000 ;  /* 0x3e80000000027802 */ /* 0x002fe20000000f00 */
[----:B-----5:R-:W-:-:S04]  /*0140*/  FADD R6, R6, 9.9999997473787516356e-06 ;  /* 0x3727c5ac06067421 */ /* 0x020fc80000000000 */
[----:B------:R-:W0:Y:S02]  /*0150*/  MUFU.SQRT R7, R6 ;  /* 0x0000000600077308 */ /* 0x000e240000002000 */
[C---:B0-----:R-:W-:Y:S02]  /*0160*/  FSETP.GT.AND P1, PT, R7.reuse, 8.50705917302346158658e+37, PT ;  /* 0x7e8000000700780b */ /* 0x041fe40003f24000 */
[----:B------:R-:W-:-:S11]  /*0170*/  FSETP.GEU.AND P2, PT, R7, 1.175494350822287508e-38, PT ;  /* 0x008000000700780b */ /* 0x000fd60003f4e000 */
[----:B------:R-:W-:-:S04]  /*0180*/  @P1 FMUL R7, R7, 0.25 ;  /* 0x3e80000007071820 */ /* 0x000fc80000400000 */
[----:B------:R-:W-:-:S06]  /*0190*/  @!P2 FMUL R7, R7, 16777216 ;  /* 0x4b8000000707a820 */ /* 0x000fcc0000400000 */
[----:B------:R-:W0:Y:S01]  /*01a0*/  MUFU.RCP R7, R7 ;  /* 0x0000000700077308 */ /* 0x000e220000001000 */
[----:B------:R-:W-:Y:S02]  /*01b0*/  FSEL R4, R2, 1, P1 ;  /* 0x3f80000002047808 */ /* 0x000fe40000800000 */
[----:B------:R-:W1:Y:S03]  /*01c0*/  LDC.64 R2, c[0x0][0x238] ;  /* 0x00008e00ff027b82 */ /* 0x000e660000000a00 */
[----:B------:R-:W-:Y:S01]  /*01d0*/  @!P2 FMUL R4, R4, 16777216 ;  /* 0x4b8000000404a820 */ /* 0x000fe20000400000 */
[----:B---3--:R-:W-:-:S03]  /*01e0*/  FADD R0, -R5, R0 ;  /* 0x0000000005007221 */ /* 0x008fc60000000100 */
[----:B0-----:R-:W-:-:S04]  /*01f0*/  FMUL R5, R7, R4 ;  /* 0x0000000407057220 */ /* 0x001fc80000400000 */
[----:B------:R-:W-:-:S04]  /*0200*/  FMUL R0, R0, R5 ;  /* 0x0000000500007220 */ /* 0x000fc80000400000 */
[----:B----4-:R-:W-:-:S05]  /*0210*/  FFMA R0, R8, R0, R11 ;  /* 0x0000000008007223 */ /* 0x010fca000000000b */
[----:B------:R-:W-:Y:S01]  /*0220*/  FSETP.GEU.AND P1, PT, R0, RZ, PT ;  /* 0x000000ff0000720b */ /* 0x000fe20003f2e000 */
[----:B-1----:R-:W-:-:S03]  /*0230*/  IMAD.WIDE R2, R13, 0x4, R2 ;  /* 0x000000040d027825 */ /* 0x002fc600078e0202 */
[----:B------:R-:W-:Y:S01]  /*0240*/  FSEL R5, R0, RZ, P1 ;  /* 0x000000ff00057208 */ /* 0x000fe20000800000 */
[----:B------:R-:W-:Y:S08]  /*0250*/  @P0 EXIT ;  /* 0x000000000000094d */ /* 0x000ff00003800000 */
[----:B------:R-:W-:Y:S01]  /*0260*/  STG.E desc[UR4][R2.64], R5 ;  /* 0x0000000502007986 */ /* 0x000fe2000c101904 */
[----:B------:R-:W-:Y:S05]  /*0270*/  EXIT ;  /* 0x000000000000794d */ /* 0x000fea0003800000 */
.L_x_0:
[----:B------:R-:W-:-:S00]  /*0280*/  BRA `(.L_x_0) ;  /* 0xfffffffc00fc7947 */ /* 0x000fc0000383ffff */
[----:B------:R-:W-:-:S00]  /*0290*/  NOP ;  /* 0x0000000000007918 */ /* 0x000fc00000000000 */
        /* <DEDUP_REMOVED lines=14> */
.L_x_1:


//--------------------- .nv.global.init           --------------------------
	.section	.nv.global.init,"aw",@progbits
.nv.global.init:
	.type		_$_str,@object
	.size		_$_str,(_$_str_$_2 - _$_str)
_$_str:
        /*0000*/ 	.byte	0x5f, 0x5f, 0x43, 0x55, 0x44, 0x41, 0x5f, 0x46, 0x54, 0x5a, 0x00
	.type		_$_str_$_2,@object
	.size		_$_str_$_2,(.L_1 - _$_str_$_2)
_$_str_$_2:
        /*000b*/ 	.byte	0x5f, 0x5f, 0x43, 0x55, 0x44, 0x41, 0x5f, 0x50, 0x52, 0x45, 0x43, 0x5f, 0x53, 0x51, 0x52, 0x54
        /*001b*/ 	.byte	0x00
.L_1:


//--------------------- .nv.constant0.triton_poi_fused__native_batch_norm_legit_no_training_relu_3 --------------------------
	.section	.nv.constant0.triton_poi_fused__native_batch_norm_legit_no_training_relu_3,"a",@progbits
	.sectionflags	@""
	.align	4
.nv.constant0.triton_poi_fused__native_batch_norm_legit_no_training_relu_3:
	.zero		580
